	.headerflags	@"EF_CUDA_TEXMODE_UNIFIED EF_CUDA_64BIT_ADDRESS EF_CUDA_ACCELERATORS EF_CUDA_SM90 EF_CUDA_VIRTUAL_SM(EF_CUDA_SM90)"
	.elftype	@"ET_EXEC"


//--------------------- .nv.info                  --------------------------
	.section	.nv.info,"",@"SHT_CUDA_INFO"
	.align	4


	//----- nvinfo : EIATTR_REGCOUNT
	.align		4
        /*0000*/ 	.byte	0x04, 0x2f
        /*0002*/ 	.short	(.L_2 - .L_1)
	.align		4
.L_1:
        /*0004*/ 	.word	index@(triton_poi_fused_add_native_group_norm_relu_22)
        /*0008*/ 	.word	0x00000016


	//----- nvinfo : EIATTR_MIN_STACK_SIZE
	.align		4
.L_2:
        /*000c*/ 	.byte	0x04, 0x12
        /*000e*/ 	.short	(.L_4 - .L_3)
	.align		4
.L_3:
        /*0010*/ 	.word	index@(triton_poi_fused_add_native_group_norm_relu_22)
        /*0014*/ 	.word	0x00000000


	//----- nvinfo : EIATTR_FRAME_SIZE
	.align		4
.L_4:
        /*0018*/ 	.byte	0x04, 0x11
        /*001a*/ 	.short	(.L_6 - .L_5)
	.align		4
.L_5:
        /*001c*/ 	.word	index@(triton_poi_fused_add_native_group_norm_relu_22)
        /*0020*/ 	.word	0x00000000


	//----- nvinfo : EIATTR_MIN_STACK_SIZE
	.align		4
.L_6:
        /*0024*/ 	.byte	0x04, 0x12
        /*0026*/ 	.short	(.L_8 - .L_7)
	.align		4
.L_7:
        /*0028*/ 	.word	index@(triton_poi_fused_add_native_group_norm_relu_22)
        /*002c*/ 	.word	0x00000000
.L_8:


//--------------------- .nv.info.triton_poi_fused_add_native_group_norm_relu_22 --------------------------
	.section	.nv.info.triton_poi_fused_add_native_group_norm_relu_22,"",@"SHT_CUDA_INFO"
	.sectionflags	@""
	.align	4


	//----- nvinfo : EIATTR_CUDA_API_VERSION
	.align		4
        /*0000*/ 	.byte	0x04, 0x37
        /*0002*/ 	.short	(.L_10 - .L_9)
.L_9:
        /*0004*/ 	.word	0x0000007c


	//----- nvinfo : EIATTR_KPARAM_INFO
	.align		4
.L_10:
        /*0008*/ 	.byte	0x04, 0x17
        /*000a*/ 	.short	(.L_12 - .L_11)
.L_11:
        /*000c*/ 	.word	0x00000000
        /*0010*/ 	.short	0x0007
        /*0012*/ 	.short	0x0038
        /*0014*/ 	.byte	0x00, 0xf0, 0x11, 0x00


	//----- nvinfo : EIATTR_KPARAM_INFO
	.align		4
.L_12:
        /*0018*/ 	.byte	0x04, 0x17
        /*001a*/ 	.short	(.L_14 - .L_13)
.L_13:
        /*001c*/ 	.word	0x00000000
        /*0020*/ 	.short	0x0006
        /*0022*/ 	.short	0x0030
        /*0024*/ 	.byte	0x00, 0xf4, 0x21, 0x00


	//----- nvinfo : EIATTR_KPARAM_INFO
	.align		4
.L_14:
        /*0028*/ 	.byte	0x04, 0x17
        /*002a*/ 	.short	(.L_16 - .L_15)
.L_15:
        /*002c*/ 	.word	0x00000000
        /*0030*/ 	.short	0x0005
        /*0032*/ 	.short	0x0028
        /*0034*/ 	.byte	0x00, 0xf4, 0x21, 0x00


	//----- nvinfo : EIATTR_KPARAM_INFO
	.align		4
.L_16:
        /*0038*/ 	.byte	0x04, 0x17
        /*003a*/ 	.short	(.L_18 - .L_17)
.L_17:
        /*003c*/ 	.word	0x00000000
        /*0040*/ 	.short	0x0004
        /*0042*/ 	.short	0x0020
        /*0044*/ 	.byte	0x00, 0xf4, 0x21, 0x00


	//----- nvinfo : EIATTR_KPARAM_INFO
	.align		4
.L_18:
        /*0048*/ 	.byte	0x04, 0x17
        /*004a*/ 	.short	(.L_20 - .L_19)
.L_19:
        /*004c*/ 	.word	0x00000000
        /*0050*/ 	.short	0x0003
        /*0052*/ 	.short	0x0018
        /*0054*/ 	.byte	0x00, 0xf4, 0x21, 0x00


	//----- nvinfo : EIATTR_KPARAM_INFO
	.align		4
.L_20:
        /*0058*/ 	.byte	0x04, 0x17
        /*005a*/ 	.short	(.L_22 - .L_21)
.L_21:
        /*005c*/ 	.word	0x00000000
        /*0060*/ 	.short	0x0002
        /*0062*/ 	.short	0x0010
        /*0064*/ 	.byte	0x00, 0xf4, 0x21, 0x00


	//----- nvinfo : EIATTR_KPARAM_INFO
	.align		4
.L_22:
        /*0068*/ 	.byte	0x04, 0x17
        /*006a*/ 	.short	(.L_24 - .L_23)
.L_23:
        /*006c*/ 	.word	0x00000000
        /*0070*/ 	.short	0x0001
        /*0072*/ 	.short	0x0008
        /*0074*/ 	.byte	0x00, 0xf4, 0x21, 0x00


	//----- nvinfo : EIATTR_KPARAM_INFO
	.align		4
.L_24:
        /*0078*/ 	.byte	0x04, 0x17
        /*007a*/ 	.short	(.L_26 - .L_25)
.L_25:
        /*007c*/ 	.word	0x00000000
        /*0080*/ 	.short	0x0000
        /*0082*/ 	.short	0x0000
        /*0084*/ 	.byte	0x00, 0xf4, 0x21, 0x00


	//----- nvinfo : EIATTR_SPARSE_MMA_MASK
	.align		4
.L_26:
        /*0088*/ 	.byte	0x03, 0x50
        /*008a*/ 	.short	0x0000


	//----- nvinfo : EIATTR_MAXREG_COUNT
	.align		4
        /*008c*/ 	.byte	0x03, 0x1b
        /*008e*/ 	.short	0x00ff


	//----- nvinfo : EIATTR_EXIT_INSTR_OFFSETS
	.align		4
        /*0090*/ 	.byte	0x04, 0x1c
        /*0092*/ 	.short	(.L_28 - .L_27)


	//   ....[0]....
.L_27:
        /*0094*/ 	.word	0x000003a0


	//----- nvinfo : EIATTR_REQNTID
	.align		4
.L_28:
        /*0098*/ 	.byte	0x04, 0x10
        /*009a*/ 	.short	(.L_30 - .L_29)
.L_29:
        /*009c*/ 	.word	0x00000100
        /*00a0*/ 	.word	0x00000001
        /*00a4*/ 	.word	0x00000001


	//----- nvinfo : EIATTR_CBANK_PARAM_SIZE
	.align		4
.L_30:
        /*00a8*/ 	.byte	0x03, 0x19
        /*00aa*/ 	.short	0x003c


	//----- nvinfo : EIATTR_PARAM_CBANK
	.align		4
        /*00ac*/ 	.byte	0x04, 0x0a
        /*00ae*/ 	.short	(.L_32 - .L_31)
	.align		4
.L_31:
        /*00b0*/ 	.word	index@(.nv.constant0.triton_poi_fused_add_native_group_norm_relu_22)
        /*00b4*/ 	.short	0x0210
        /*00b6*/ 	.short	0x003c


	//----- nvinfo : EIATTR_SW_WAR
	.align		4
.L_32:
        /*00b8*/ 	.byte	0x04, 0x36
        /*00ba*/ 	.short	(.L_34 - .L_33)
.L_33:
        /*00bc*/ 	.word	0x00000008
.L_34:


//--------------------- .nv.callgraph             --------------------------
	.section	.nv.callgraph,"",@"SHT_CUDA_CALLGRAPH"
	.align	4
	.sectionentsize	8
	.align		4
        /*0000*/ 	.word	0x00000000
	.align		4
        /*0004*/ 	.word	0xffffffff
	.align		4
        /*0008*/ 	.word	0x00000000
	.align		4
        /*000c*/ 	.word	0xfffffffe
	.align		4
        /*0010*/ 	.word	0x00000000
	.align		4
        /*0014*/ 	.word	0xfffffffd
	.align		4
        /*0018*/ 	.word	0x00000000
	.align		4
        /*001c*/ 	.word	0xfffffffc


//--------------------- .nv.constant4             --------------------------
	.section	.nv.constant4,"a",@progbits
	.align	8
	.align		8
.nv.constant4:
        /*0000*/ 	.dword	_$_str


//--------------------- .text.triton_poi_fused_add_native_group_norm_relu_22 --------------------------
	.section	.text.triton_poi_fused_add_native_group_norm_relu_22,"ax",@progbits
	.align	128
        .global         triton_poi_fused_add_native_group_norm_relu_22
        .type           triton_poi_fused_add_native_group_norm_relu_22,@function
        .size           triton_poi_fused_add_native_group_norm_relu_22,(.L_x_1 - triton_poi_fused_add_native_group_norm_relu_22)
        .other          triton_poi_fused_add_native_group_norm_relu_22,@"STO_CUDA_ENTRY STV_DEFAULT"
triton_poi_fused_add_native_group_norm_relu_22:
.text.triton_poi_fused_add_native_group_norm_relu_22:
[----:B------:R-:W-:Y:S01]  /*0000*/  LDC R1, c[0x0][0x28] ;  /* 0x00000a00ff017b82 */ /* 0x000fe20000000800 */
[----:B------:R-:W1:Y:S07]  /*0010*/  S2R R0, SR_TID.X ;  /* 0x0000000000007919 */ /* 0x000e6e0000002100 */
[----:B------:R-:W2:Y:S01]  /*0020*/  LDC.64 R6, c[0x0][0x220] ;  /* 0x00008800ff067b82 */ /* 0x000ea20000000a00 */
[----:B------:R-:W-:Y:S01]  /*0030*/  ULDC.64 UR4, c[0x0][0x208] ;  /* 0x0000820000047ab9 */ /* 0x000fe20000000a00 */
[----:B------:R-:W3:Y:S06]  /*0040*/  S2R R5, SR_CTAID.X ;  /* 0x0000000000057919 */ /* 0x000eec0000002500 */
[----:B------:R-:W4:Y:S08]  /*0050*/  LDC.64 R12, c[0x0][0x218] ;  /* 0x00008600ff0c7b82 */ /* 0x000f300000000a00 */
[----:B------:R-:W5:Y:S08]  /*0060*/  LDC.64 R8, c[0x0][0x210] ;  /* 0x00008400ff087b82 */ /* 0x000f700000000a00 */
[----:B------:R-:W2:Y:S01]  /*0070*/  LDC.64 R10, c[0x0][0x228] ;  /* 0x00008a00ff0a7b82 */ /* 0x000ea20000000a00 */
[----:B-1----:R-:W-:Y:S01]  /*0080*/  IMAD.SHL.U32 R0, R0, 0x2, RZ ;  /* 0x0000000200007824 */ /* 0x002fe200078e00ff */
[----:B---3--:R-:W-:-:S04]  /*0090*/  SHF.R.S32.HI R3, RZ, 0x16, R5 ;  /* 0x00000016ff037819 */ /* 0x008fc80000011405 */
[----:B------:R-:W-:Y:S02]  /*00a0*/  LOP3.LUT R0, R0, 0x1fe, RZ, 0xc0, !PT ;  /* 0x000001fe00007812 */ /* 0x000fe400078ec0ff */
[----:B------:R-:W-:Y:S02]  /*00b0*/  SGXT R3, R3, 0x1 ;  /* 0x000000010303781a */ /* 0x000fe40000000200 */
[----:B------:R-:W-:-:S04]  /*00c0*/  LEA R0, R5, R0, 0x9 ;  /* 0x0000000005007211 */ /* 0x000fc800078e48ff */
[CC--:B------:R-:W-:Y:S02]  /*00d0*/  LEA.HI R2, R3.reuse, R0.reuse, RZ, 0x9 ;  /* 0x0000000003027211 */ /* 0x0c0fe400078f48ff */
[----:B------:R-:W-:Y:S02]  /*00e0*/  LEA.HI R3, R3, R0, RZ, 0xf ;  /* 0x0000000003037211 */ /* 0x000fe400078f78ff */
[----:B------:R-:W-:Y:S02]  /*00f0*/  LOP3.LUT R5, R2, 0xfffffe00, RZ, 0xc0, !PT ;  /* 0xfffffe0002057812 */ /* 0x000fe400078ec0ff */
[----:B------:R-:W-:-:S03]  /*0100*/  SHF.R.S32.HI R3, RZ, 0xf, R3 ;  /* 0x0000000fff037819 */ /* 0x000fc60000011403 */
[----:B------:R-:W-:-:S05]  /*0110*/  IMAD.IADD R5, R0, 0x1, -R5 ;  /* 0x0000000100057824 */ /* 0x000fca00078e0a05 */
[----:B------:R-:W-:-:S04]  /*0120*/  PRMT R2, R5, 0x9910, RZ ;  /* 0x0000991005027816 */ /* 0x000fc800000000ff */
[----:B------:R-:W-:-:S04]  /*0130*/  SHF.R.S32.HI R2, RZ, 0xf, R2 ;  /* 0x0000000fff027819 */ /* 0x000fc80000011402 */
[----:B------:R-:W-:-:S04]  /*0140*/  LOP3.LUT R2, R2, 0xffff, RZ, 0xc0, !PT ;  /* 0x0000ffff02027812 */ /* 0x000fc800078ec0ff */
[----:B------:R-:W-:-:S04]  /*0150*/  LEA.HI R2, R2, R5, RZ, 0x14 ;  /* 0x0000000502027211 */ /* 0x000fc800078fa0ff */
[----:B------:R-:W-:-:S04]  /*0160*/  PRMT R2, R2, 0x9910, RZ ;  /* 0x0000991002027816 */ /* 0x000fc800000000ff */
[----:B------:R-:W-:-:S04]  /*0170*/  SHF.R.S32.HI R2, RZ, 0x4, R2 ;  /* 0x00000004ff027819 */ /* 0x000fc80000011402 */
[----:B------:R-:W-:-:S04]  /*0180*/  PRMT R2, R2, 0x9910, RZ ;  /* 0x0000991002027816 */ /* 0x000fc800000000ff */
[----:B------:R-:W-:Y:S02]  /*0190*/  LEA R17, R3, R2, 0x5 ;  /* 0x0000000203117211 */ /* 0x000fe400078e28ff */
[----:B------:R-:W1:Y:S03]  /*01a0*/  LDC.64 R2, c[0x0][0x230] ;  /* 0x00008c00ff027b82 */ /* 0x000e660000000a00 */
[----:B--2---:R-:W-:-:S05]  /*01b0*/  IMAD.WIDE R14, R17, 0x4, R6 ;  /* 0x00000004110e7825 */ /* 0x004fca00078e0206 */
[----:B------:R-:W2:Y:S01]  /*01c0*/  LDC.64 R6, c[0x0][0x238] ;  /* 0x00008e00ff067b82 */ /* 0x000ea20000000a00 */
[----:B------:R-:W3:Y:S01]  /*01d0*/  LDG.E.EL R4, desc[UR4][R14.64] ;  /* 0x000000040e047981 */ /* 0x000ee2000c2e1900 */
[----:B----4-:R-:W-:-:S04]  /*01e0*/  IMAD.WIDE R12, R17, 0x4, R12 ;  /* 0x00000004110c7825 */ /* 0x010fc800078e020c */
[----:B-----5:R-:W-:Y:S02]  /*01f0*/  IMAD.WIDE R8, R0, 0x4, R8 ;  /* 0x0000000400087825 */ /* 0x020fe400078e0208 */
[----:B------:R-:W4:Y:S04]  /*0200*/  LDG.E.EL R12, desc[UR4][R12.64] ;  /* 0x000000040c0c7981 */ /* 0x000f28000c2e1900 */
[----:B------:R-:W4:Y:S01]  /*0210*/  LDG.E.64 R8, desc[UR4][R8.64] ;  /* 0x0000000408087981 */ /* 0x000f22000c1e1b00 */
[----:B0-----:R-:W-:-:S04]  /*0220*/  IMAD.WIDE R16, R5, 0x4, R10 ;  /* 0x0000000405107825 */ /* 0x001fc800078e020a */
[----:B-1----:R-:W-:Y:S02]  /*0230*/  IMAD.WIDE R18, R5, 0x4, R2 ;  /* 0x0000000405127825 */ /* 0x002fe400078e0202 */
[----:B------:R-:W5:Y:S02]  /*0240*/  LDG.E.EL.64 R2, desc[UR4][R16.64] ;  /* 0x0000000410027981 */ /* 0x000f64000c2e1b00 */
[----:B--2---:R-:W-:Y:S02]  /*0250*/  IMAD.WIDE R10, R0, 0x4, R6 ;  /* 0x00000004000a7825 */ /* 0x004fe400078e0206 */
[----:B------:R-:W5:Y:S04]  /*0260*/  LDG.E.EL.64 R6, desc[UR4][R18.64] ;  /* 0x0000000412067981 */ /* 0x000f68000c2e1b00 */
[----:B------:R-:W2:Y:S01]  /*0270*/  LDG.E.64 R10, desc[UR4][R10.64] ;  /* 0x000000040a0a7981 */ /* 0x000ea2000c1e1b00 */
[----:B------:R-:W-:-:S04]  /*0280*/  IMAD.MOV.U32 R5, RZ, RZ, 0x3a800000 ;  /* 0x3a800000ff057424 */ /* 0x000fc800078e00ff */
[----:B---3--:R-:W-:Y:S02]  /*0290*/  FFMA R14, R4, R5, 9.9999997473787516356e-06 ;  /* 0x3727c5ac040e7423 */ /* 0x008fe40000000005 */
[----:B------:R-:W0:Y:S04]  /*02a0*/  LDC.64 R4, c[0x0][0x240] ;  /* 0x00009000ff047b82 */ /* 0x000e280000000a00 */
[----:B------:R-:W1:Y:S01]  /*02b0*/  MUFU.RSQ R14, R14 ;  /* 0x0000000e000e7308 */ /* 0x000e620000001400 */
[--C-:B----4-:R-:W-:Y:S01]  /*02c0*/  FADD R9, R9, -R12.reuse ;  /* 0x8000000c09097221 */ /* 0x110fe20000000000 */
[----:B------:R-:W-:-:S03]  /*02d0*/  FADD R13, R8, -R12 ;  /* 0x8000000c080d7221 */ /* 0x000fc60000000000 */
[C---:B-1----:R-:W-:Y:S01]  /*02e0*/  FMUL R8, R14.reuse, R9 ;  /* 0x000000090e087220 */ /* 0x042fe20000400000 */
[----:B------:R-:W-:-:S03]  /*02f0*/  FMUL R13, R14, R13 ;  /* 0x0000000d0e0d7220 */ /* 0x000fc60000400000 */
[----:B-----5:R-:W-:Y:S01]  /*0300*/  FFMA R8, R3, R8, R7 ;  /* 0x0000000803087223 */ /* 0x020fe20000000007 */
[----:B------:R-:W-:-:S04]  /*0310*/  FFMA R13, R2, R13, R6 ;  /* 0x0000000d020d7223 */ /* 0x000fc80000000006 */
[----:B--2---:R-:W-:Y:S01]  /*0320*/  FSETP.GEU.AND P1, PT, R8, -R11, PT ;  /* 0x8000000b0800720b */ /* 0x004fe20003f2e000 */
[----:B------:R-:W-:Y:S01]  /*0330*/  FADD R8, R11, R8 ;  /* 0x000000080b087221 */ /* 0x000fe20000000000 */
[----:B------:R-:W-:Y:S01]  /*0340*/  FADD R2, R10, R13 ;  /* 0x0000000d0a027221 */ /* 0x000fe20000000000 */
[----:B------:R-:W-:Y:S01]  /*0350*/  FSETP.GEU.AND P0, PT, R13, -R10, PT ;  /* 0x8000000a0d00720b */ /* 0x000fe20003f0e000 */
[----:B0-----:R-:W-:Y:S02]  /*0360*/  IMAD.WIDE R4, R0, 0x4, R4 ;  /* 0x0000000400047825 */ /* 0x001fe400078e0204 */
[----:B------:R-:W-:Y:S02]  /*0370*/  FSEL R3, R8, RZ, P1 ;  /* 0x000000ff08037208 */ /* 0x000fe40000800000 */
[----:B------:R-:W-:-:S05]  /*0380*/  FSEL R2, R2, RZ, P0 ;  /* 0x000000ff02027208 */ /* 0x000fca0000000000 */
[----:B------:R-:W-:Y:S01]  /*0390*/  STG.E.64 desc[UR4][R4.64], R2 ;  /* 0x0000000204007986 */ /* 0x000fe2000c101b04 */
[----:B------:R-:W-:Y:S05]  /*03a0*/  EXIT ;  /* 0x000000000000794d */ /* 0x000fea0003800000 */
.L_x_0:
[----:B------:R-:W-:-:S00]  /*03b0*/  BRA `(.L_x_0) ;  /* 0xfffffffc00fc7947 */ /* 0x000fc0000383ffff */
[----:B------:R-:W-:-:S00]  /*03c0*/  NOP ;  /* 0x0000000000007918 */ /* 0x000fc00000000000 */
        /* <DEDUP_REMOVED lines=11> */
.L_x_1:


//--------------------- .nv.global.init           --------------------------
	.section	.nv.global.init,"aw",@progbits
.nv.global.init:
	.type		_$_str,@object
	.size		_$_str,(.L_0 - _$_str)
_$_str:
        /*0000*/ 	.byte	0x5f, 0x5f, 0x43, 0x55, 0x44, 0x41, 0x5f, 0x46, 0x54, 0x5a, 0x00
.L_0:


//--------------------- .nv.constant0.triton_poi_fused_add_native_group_norm_relu_22 --------------------------
	.section	.nv.constant0.triton_poi_fused_add_native_group_norm_relu_22,"a",@progbits
	.sectionflags	@""
	.align	4
.nv.constant0.triton_poi_fused_add_native_group_norm_relu_22:
	.zero		588
